//
// Generated by NVIDIA NVVM Compiler
//
// Compiler Build ID: CL-36424714
// Cuda compilation tools, release 13.0, V13.0.88
// Based on NVVM 20.0.0
//

.version 9.0
.target sm_100
.address_size 64

	// .globl	_Z21segmented_scan_kernelPiS_S_i
// _ZZ21segmented_scan_kernelPiS_S_iE4temp has been demoted
// _ZZ21segmented_scan_kernelPiS_S_iE9flag_temp has been demoted

.visible .entry _Z21segmented_scan_kernelPiS_S_i(
	.param .u64 .ptr .align 1 _Z21segmented_scan_kernelPiS_S_i_param_0,
	.param .u64 .ptr .align 1 _Z21segmented_scan_kernelPiS_S_i_param_1,
	.param .u64 .ptr .align 1 _Z21segmented_scan_kernelPiS_S_i_param_2,
	.param .u32 _Z21segmented_scan_kernelPiS_S_i_param_3
)
{
	.reg .pred 	%p<7>;
	.reg .b32 	%r<31>;
	.reg .b64 	%rd<12>;
	// demoted variable
	.shared .align 4 .b8 _ZZ21segmented_scan_kernelPiS_S_iE4temp[1024];
	// demoted variable
	.shared .align 4 .b8 _ZZ21segmented_scan_kernelPiS_S_iE9flag_temp[1024];
	ld.param.u64 	%rd1, [_Z21segmented_scan_kernelPiS_S_i_param_0];
	ld.param.u64 	%rd2, [_Z21segmented_scan_kernelPiS_S_i_param_1];
	ld.param.u64 	%rd3, [_Z21segmented_scan_kernelPiS_S_i_param_2];
	ld.param.u32 	%r10, [_Z21segmented_scan_kernelPiS_S_i_param_3];
	mov.u32 	%r1, %tid.x;
	mov.u32 	%r11, %ctaid.x;
	mov.u32 	%r2, %ntid.x;
	mad.lo.s32 	%r3, %r11, %r2, %r1;
	setp.ge.s32 	%p1, %r3, %r10;
	shl.b32 	%r12, %r1, 2;
	mov.u32 	%r13, _ZZ21segmented_scan_kernelPiS_S_iE4temp;
	add.s32 	%r4, %r13, %r12;
	mov.u32 	%r14, _ZZ21segmented_scan_kernelPiS_S_iE9flag_temp;
	add.s32 	%r5, %r14, %r12;
	@%p1 bra 	$L__BB0_2;
	cvta.to.global.u64 	%rd4, %rd1;
	cvta.to.global.u64 	%rd5, %rd2;
	mul.wide.s32 	%rd6, %r3, 4;
	add.s64 	%rd7, %rd4, %rd6;
	ld.global.u32 	%r16, [%rd7];
	st.shared.u32 	[%r4], %r16;
	add.s64 	%rd8, %rd5, %rd6;
	ld.global.u32 	%r17, [%rd8];
	st.shared.u32 	[%r5], %r17;
	bra.uni 	$L__BB0_3;
$L__BB0_2:
	mov.b32 	%r15, 0;
	st.shared.u32 	[%r4], %r15;
	st.shared.u32 	[%r5], %r15;
$L__BB0_3:
	bar.sync 	0;
	setp.lt.u32 	%p2, %r2, 2;
	@%p2 bra 	$L__BB0_9;
	mov.b32 	%r29, 1;
$L__BB0_5:
	setp.lt.u32 	%p3, %r1, %r29;
	mov.b32 	%r30, 0;
	@%p3 bra 	$L__BB0_8;
	ld.shared.u32 	%r21, [%r5];
	setp.ne.s32 	%p4, %r21, 0;
	@%p4 bra 	$L__BB0_8;
	sub.s32 	%r22, %r1, %r29;
	shl.b32 	%r23, %r22, 2;
	add.s32 	%r25, %r13, %r23;
	ld.shared.u32 	%r30, [%r25];
$L__BB0_8:
	bar.sync 	0;
	ld.shared.u32 	%r26, [%r4];
	add.s32 	%r27, %r26, %r30;
	st.shared.u32 	[%r4], %r27;
	bar.sync 	0;
	shl.b32 	%r29, %r29, 1;
	setp.lt.u32 	%p5, %r29, %r2;
	@%p5 bra 	$L__BB0_5;
$L__BB0_9:
	setp.ge.s32 	%p6, %r3, %r10;
	@%p6 bra 	$L__BB0_11;
	ld.shared.u32 	%r28, [%r4];
	cvta.to.global.u64 	%rd9, %rd3;
	mul.wide.s32 	%rd10, %r3, 4;
	add.s64 	%rd11, %rd9, %rd10;
	st.global.u32 	[%rd11], %r28;
$L__BB0_11:
	ret;

}


// ===== COMPILED SASS (sm_100) =====

	.target	sm_100

	.elftype	@"ET_EXEC"


//--------------------- .note.nv.tkinfo           --------------------------
	.section	.note.nv.tkinfo,"",@"SHT_NOTE"
	.sectionflags	@"SHF_NOTE_NV_TKINFO"
	.tkinfo
        /*0018*/ 	.word	0x00000002
        /*0030*/ 	.string	""
        /*0030*/ 	.string	"ptxas"
        /*0030*/ 	.string	"Cuda compilation tools, release 13.0, V13.0.88"
        /*0030*/ 	.string	"Build cuda_13.0.r13.0/compiler.36424714_0"
        /*0030*/ 	.string	"-arch sm_100 -m 64 "



//--------------------- .note.nv.cuinfo           --------------------------
	.section	.note.nv.cuinfo,"",@"SHT_NOTE"
	.sectionflags	@"SHF_NOTE_NV_CUINFO"
        /*0018*/ 	.short	0x0002
        /*001a*/ 	.short	0x0064
        /*001c*/ 	.short	0x0082
	.zero		2


//--------------------- .nv.info                  --------------------------
	.section	.nv.info,"",@"SHT_CUDA_INFO"
	.align	4


	//----- nvinfo : EIATTR_REGCOUNT
	.align		4
        /*0000*/ 	.byte	0x04, 0x2f
        /*0002*/ 	.short	(.L_1 - .L_0)
	.align		4
.L_0:
        /*0004*/ 	.word	index@(_Z21segmented_scan_kernelPiS_S_i)
        /*0008*/ 	.word	0x0000000c


	//----- nvinfo : EIATTR_FRAME_SIZE
	.align		4
.L_1:
        /*000c*/ 	.byte	0x04, 0x11
        /*000e*/ 	.short	(.L_3 - .L_2)
	.align		4
.L_2:
        /*0010*/ 	.word	index@(_Z21segmented_scan_kernelPiS_S_i)
        /*0014*/ 	.word	0x00000000


	//----- nvinfo : EIATTR_MIN_STACK_SIZE
	.align		4
.L_3:
        /*0018*/ 	.byte	0x04, 0x12
        /*001a*/ 	.short	(.L_5 - .L_4)
	.align		4
.L_4:
        /*001c*/ 	.word	index@(_Z21segmented_scan_kernelPiS_S_i)
        /*0020*/ 	.word	0x00000000
.L_5:


//--------------------- .nv.compat                --------------------------
	.section	.nv.compat,"",@"SHT_CUDA_COMPAT_INFO"
	.align	4
        /*0000*/ 	.byte	0x02, 0x09, 0x00, 0x00, 0x02, 0x02, 0x01, 0x00, 0x02, 0x05, 0x05, 0x00, 0x03, 0x07, 0x01, 0x01
        /*0010*/ 	.byte	0x02, 0x03, 0x00, 0x00, 0x02, 0x06, 0x01, 0x00, 0x04, 0x0b, 0x08, 0x00, 0x09, 0x00, 0x00, 0x00
        /*0020*/ 	.byte	0x00, 0x00, 0x00, 0x00


//--------------------- .nv.info._Z21segmented_scan_kernelPiS_S_i --------------------------
	.section	.nv.info._Z21segmented_scan_kernelPiS_S_i,"",@"SHT_CUDA_INFO"
	.sectionflags	@""
	.align	4


	//----- nvinfo : EIATTR_CUDA_API_VERSION
	.align		4
        /*0000*/ 	.byte	0x04, 0x37
        /*0002*/ 	.short	(.L_7 - .L_6)
.L_6:
        /*0004*/ 	.word	0x00000082


	//----- nvinfo : EIATTR_KPARAM_INFO
	.align		4
.L_7:
        /*0008*/ 	.byte	0x04, 0x17
        /*000a*/ 	.short	(.L_9 - .L_8)
.L_8:
        /*000c*/ 	.word	0x00000000
        /*0010*/ 	.short	0x0003
        /*0012*/ 	.short	0x0018
        /*0014*/ 	.byte	0x00, 0xf0, 0x11, 0x00


	//----- nvinfo : EIATTR_KPARAM_INFO
	.align		4
.L_9:
        /*0018*/ 	.byte	0x04, 0x17
        /*001a*/ 	.short	(.L_11 - .L_10)
.L_10:
        /*001c*/ 	.word	0x00000000
        /*0020*/ 	.short	0x0002
        /*0022*/ 	.short	0x0010
        /*0024*/ 	.byte	0x00, 0xf5, 0x21, 0x00


	//----- nvinfo : EIATTR_KPARAM_INFO
	.align		4
.L_11:
        /*0028*/ 	.byte	0x04, 0x17
        /*002a*/ 	.short	(.L_13 - .L_12)
.L_12:
        /*002c*/ 	.word	0x00000000
        /*0030*/ 	.short	0x0001
        /*0032*/ 	.short	0x0008
        /*0034*/ 	.byte	0x00, 0xf5, 0x21, 0x00


	//----- nvinfo : EIATTR_KPARAM_INFO
	.align		4
.L_13:
        /*0038*/ 	.byte	0x04, 0x17
        /*003a*/ 	.short	(.L_15 - .L_14)
.L_14:
        /*003c*/ 	.word	0x00000000
        /*0040*/ 	.short	0x0000
        /*0042*/ 	.short	0x0000
        /*0044*/ 	.byte	0x00, 0xf5, 0x21, 0x00


	//----- nvinfo : EIATTR_SPARSE_MMA_MASK
	.align		4
.L_15:
        /*0048*/ 	.byte	0x03, 0x50
        /*004a*/ 	.short	0x0000


	//----- nvinfo : EIATTR_MAXREG_COUNT
	.align		4
        /*004c*/ 	.byte	0x03, 0x1b
        /*004e*/ 	.short	0x00ff


	//----- nvinfo : EIATTR_NUM_BARRIERS
	.align		4
        /*0050*/ 	.byte	0x02, 0x4c
        /*0052*/ 	.byte	0x01
	.zero		1


	//----- nvinfo : EIATTR_MERCURY_ISA_VERSION
	.align		4
        /*0054*/ 	.byte	0x03, 0x5f
        /*0056*/ 	.short	0x0101


	//----- nvinfo : EIATTR_VRC_CTA_INIT_COUNT
	.align		4
        /*0058*/ 	.byte	0x02, 0x4a
	.zero		1
	.zero		1


	//----- nvinfo : EIATTR_EXIT_INSTR_OFFSETS
	.align		4
        /*005c*/ 	.byte	0x04, 0x1c
        /*005e*/ 	.short	(.L_17 - .L_16)


	//   ....[0]....
.L_16:
        /*0060*/ 	.word	0x00000310


	//   ....[1]....
        /*0064*/ 	.word	0x00000360


	//----- nvinfo : EIATTR_CRS_STACK_SIZE
	.align		4
.L_17:
        /*0068*/ 	.byte	0x04, 0x1e
        /*006a*/ 	.short	(.L_19 - .L_18)
.L_18:
        /*006c*/ 	.word	0x00000000


	//----- nvinfo : EIATTR_CBANK_PARAM_SIZE
	.align		4
.L_19:
        /*0070*/ 	.byte	0x03, 0x19
        /*0072*/ 	.short	0x001c


	//----- nvinfo : EIATTR_PARAM_CBANK
	.align		4
        /*0074*/ 	.byte	0x04, 0x0a
        /*0076*/ 	.short	(.L_21 - .L_20)
	.align		4
.L_20:
        /*0078*/ 	.word	index@(.nv.constant0._Z21segmented_scan_kernelPiS_S_i)
        /*007c*/ 	.short	0x0380
        /*007e*/ 	.short	0x001c


	//----- nvinfo : EIATTR_SW_WAR
	.align		4
.L_21:
        /*0080*/ 	.byte	0x04, 0x36
        /*0082*/ 	.short	(.L_23 - .L_22)
.L_22:
        /*0084*/ 	.word	0x00000008
.L_23:


//--------------------- .nv.callgraph             --------------------------
	.section	.nv.callgraph,"",@"SHT_CUDA_CALLGRAPH"
	.align	4
	.sectionentsize	8
	.align		4
        /*0000*/ 	.word	0x00000000
	.align		4
        /*0004*/ 	.word	0xffffffff
	.align		4
        /*0008*/ 	.word	0x00000000
	.align		4
        /*000c*/ 	.word	0xfffffffe
	.align		4
        /*0010*/ 	.word	0x00000000
	.align		4
        /*0014*/ 	.word	0xfffffffd
	.align		4
        /*0018*/ 	.word	0x00000000
	.align		4
        /*001c*/ 	.word	0xfffffffc


//--------------------- .text._Z21segmented_scan_kernelPiS_S_i --------------------------
	.section	.text._Z21segmented_scan_kernelPiS_S_i,"ax",@progbits
	.align	128
        .global         _Z21segmented_scan_kernelPiS_S_i
        .type           _Z21segmented_scan_kernelPiS_S_i,@function
        .size           _Z21segmented_scan_kernelPiS_S_i,(.L_x_5 - _Z21segmented_scan_kernelPiS_S_i)
        .other          _Z21segmented_scan_kernelPiS_S_i,@"STO_CUDA_ENTRY STV_DEFAULT"
_Z21segmented_scan_kernelPiS_S_i:
.text._Z21segmented_scan_kernelPiS_S_i:
[----:B------:R-:W-:Y:S01]  /*0000*/  LDC R1, c[0x0][0x37c] ;  /* 0x0000df00ff017b82 */ /* 0x000fe20000000800 */
[----:B------:R-:W0:Y:S07]  /*0010*/  S2R R8, SR_TID.X ;  /* 0x0000000000087919 */ /* 0x000e2e0000002100 */
[----:B------:R-:W0:Y:S01]  /*0020*/  S2UR UR4, SR_CTAID.X ;  /* 0x00000000000479c3 */ /* 0x000e220000002500 */
[----:B------:R-:W1:Y:S01]  /*0030*/  LDCU UR5, c[0x0][0x398] ;  /* 0x00007300ff0577ac */ /* 0x000e620008000800 */
[----:B------:R-:W2:Y:S06]  /*0040*/  LDCU.64 UR8, c[0x0][0x358] ;  /* 0x00006b00ff0877ac */ /* 0x000eac0008000a00 */
[----:B------:R-:W0:Y:S08]  /*0050*/  LDC R9, c[0x0][0x360] ;  /* 0x0000d800ff097b82 */ /* 0x000e300000000800 */
[----:B------:R-:W3:Y:S08]  /*0060*/  LDC.64 R2, c[0x0][0x380] ;  /* 0x0000e000ff027b82 */ /* 0x000ef00000000a00 */
[----:B------:R-:W4:Y:S01]  /*0070*/  LDC.64 R4, c[0x0][0x388] ;  /* 0x0000e200ff047b82 */ /* 0x000f220000000a00 */
[----:B0-----:R-:W-:-:S05]  /*0080*/  IMAD R7, R9, UR4, R8 ;  /* 0x0000000409077c24 */ /* 0x001fca000f8e0208 */
[----:B-1----:R-:W-:-:S13]  /*0090*/  ISETP.GE.AND P0, PT, R7, UR5, PT ;  /* 0x0000000507007c0c */ /* 0x002fda000bf06270 */
[----:B---3--:R-:W-:-:S04]  /*00a0*/  @!P0 IMAD.WIDE R2, R7, 0x4, R2 ;  /* 0x0000000407028825 */ /* 0x008fc800078e0202 */
[----:B----4-:R-:W-:Y:S02]  /*00b0*/  @!P0 IMAD.WIDE R4, R7, 0x4, R4 ;  /* 0x0000000407048825 */ /* 0x010fe400078e0204 */
[----:B--2---:R-:W2:Y:S04]  /*00c0*/  @!P0 LDG.E R3, desc[UR8][R2.64] ;  /* 0x0000000802038981 */ /* 0x004ea8000c1e1900 */
[----:B------:R-:W3:Y:S01]  /*00d0*/  @!P0 LDG.E R5, desc[UR8][R4.64] ;  /* 0x0000000804058981 */ /* 0x000ee2000c1e1900 */
[----:B------:R-:W0:Y:S01]  /*00e0*/  S2UR UR6, SR_CgaCtaId ;  /* 0x00000000000679c3 */ /* 0x000e220000008800 */
[----:B------:R-:W-:Y:S02]  /*00f0*/  UMOV UR4, 0x400 ;  /* 0x0000040000047882 */ /* 0x000fe40000000000 */
[----:B------:R-:W-:-:S02]  /*0100*/  UIADD3 UR5, UPT, UPT, UR4, 0x400, URZ ;  /* 0x0000040004057890 */ /* 0x000fc4000fffe0ff */
[----:B0-----:R-:W-:Y:S02]  /*0110*/  ULEA UR4, UR6, UR4, 0x18 ;  /* 0x0000000406047291 */ /* 0x001fe4000f8ec0ff */
[----:B------:R-:W-:-:S04]  /*0120*/  ULEA UR5, UR6, UR5, 0x18 ;  /* 0x0000000506057291 */ /* 0x000fc8000f8ec0ff */
[C---:B------:R-:W-:Y:S02]  /*0130*/  LEA R0, R8.reuse, UR4, 0x2 ;  /* 0x0000000408007c11 */ /* 0x040fe4000f8e10ff */
[----:B------:R-:W-:-:S03]  /*0140*/  LEA R6, R8, UR5, 0x2 ;  /* 0x0000000508067c11 */ /* 0x000fc6000f8e10ff */
[----:B--2---:R0:W-:Y:S04]  /*0150*/  @!P0 STS [R0], R3 ;  /* 0x0000000300008388 */ /* 0x0041e80000000800 */
[----:B---3--:R0:W-:Y:S04]  /*0160*/  @!P0 STS [R6], R5 ;  /* 0x0000000506008388 */ /* 0x0081e80000000800 */
[----:B------:R0:W-:Y:S04]  /*0170*/  @P0 STS [R0], RZ ;  /* 0x000000ff00000388 */ /* 0x0001e80000000800 */
[----:B------:R0:W-:Y:S01]  /*0180*/  @P0 STS [R6], RZ ;  /* 0x000000ff06000388 */ /* 0x0001e20000000800 */
[----:B------:R-:W-:Y:S01]  /*0190*/  BAR.SYNC.DEFER_BLOCKING 0x0 ;  /* 0x0000000000007b1d */ /* 0x000fe20000010000 */
[----:B------:R-:W-:-:S13]  /*01a0*/  ISETP.GE.U32.AND P0, PT, R9, 0x2, PT ;  /* 0x000000020900780c */ /* 0x000fda0003f06070 */
[----:B0-----:R-:W-:Y:S05]  /*01b0*/  @!P0 BRA `(.L_x_0) ;  /* 0x00000000004c8947 */ /* 0x001fea0003800000 */
[----:B------:R-:W-:-:S05]  /*01c0*/  UMOV UR5, 0x1 ;  /* 0x0000000100057882 */ /* 0x000fca0000000000 */
.L_x_3:
[----:B------:R-:W-:Y:S01]  /*01d0*/  ISETP.GE.U32.AND P0, PT, R8, UR5, PT ;  /* 0x0000000508007c0c */ /* 0x000fe2000bf06070 */
[----:B------:R-:W-:Y:S01]  /*01e0*/  BSSY.RECONVERGENT B0, `(.L_x_1) ;  /* 0x0000008000007945 */ /* 0x000fe20003800200 */
[----:B------:R-:W-:-:S11]  /*01f0*/  IMAD.MOV.U32 R2, RZ, RZ, RZ ;  /* 0x000000ffff027224 */ /* 0x000fd600078e00ff */
[----:B0-----:R-:W-:Y:S05]  /*0200*/  @!P0 BRA `(.L_x_2) ;  /* 0x0000000000148947 */ /* 0x001fea0003800000 */
[----:B------:R-:W0:Y:S02]  /*0210*/  LDS R3, [R6] ;  /* 0x0000000006037984 */ /* 0x000e240000000800 */
[----:B0-----:R-:W-:-:S13]  /*0220*/  ISETP.NE.AND P0, PT, R3, RZ, PT ;  /* 0x000000ff0300720c */ /* 0x001fda0003f05270 */
[----:B------:R-:W-:-:S05]  /*0230*/  @!P0 VIADD R3, R8, -UR5 ;  /* 0x8000000508038c36 */ /* 0x000fca0008000000 */
[----:B------:R-:W-:-:S05]  /*0240*/  @!P0 LEA R3, R3, UR4, 0x2 ;  /* 0x0000000403038c11 */ /* 0x000fca000f8e10ff */
[----:B------:R0:W1:Y:S02]  /*0250*/  @!P0 LDS R2, [R3] ;  /* 0x0000000003028984 */ /* 0x0000640000000800 */
.L_x_2:
[----:B------:R-:W-:Y:S05]  /*0260*/  BSYNC.RECONVERGENT B0 ;  /* 0x0000000000007941 */ /* 0x000fea0003800200 */
.L_x_1:
[----:B------:R-:W-:Y:S01]  /*0270*/  BAR.SYNC.DEFER_BLOCKING 0x0 ;  /* 0x0000000000007b1d */ /* 0x000fe20000010000 */
[----:B------:R-:W-:-:S06]  /*0280*/  USHF.L.U32 UR5, UR5, 0x1, URZ ;  /* 0x0000000105057899 */ /* 0x000fcc00080006ff */
[----:B------:R-:W-:Y:S01]  /*0290*/  ISETP.LE.U32.AND P0, PT, R9, UR5, PT ;  /* 0x0000000509007c0c */ /* 0x000fe2000bf03070 */
[----:B0-----:R-:W1:Y:S02]  /*02a0*/  LDS R3, [R0] ;  /* 0x0000000000037984 */ /* 0x001e640000000800 */
[----:B-1----:R-:W-:-:S05]  /*02b0*/  IMAD.IADD R3, R3, 0x1, R2 ;  /* 0x0000000103037824 */ /* 0x002fca00078e0202 */
[----:B------:R0:W-:Y:S01]  /*02c0*/  STS [R0], R3 ;  /* 0x0000000300007388 */ /* 0x0001e20000000800 */
[----:B------:R-:W-:Y:S06]  /*02d0*/  BAR.SYNC.DEFER_BLOCKING 0x0 ;  /* 0x0000000000007b1d */ /* 0x000fec0000010000 */
[----:B------:R-:W-:Y:S05]  /*02e0*/  @!P0 BRA `(.L_x_3) ;  /* 0xfffffffc00b88947 */ /* 0x000fea000383ffff */
.L_x_0:
[----:B------:R-:W1:Y:S02]  /*02f0*/  LDCU UR6, c[0x0][0x398] ;  /* 0x00007300ff0677ac */ /* 0x000e640008000800 */
[----:B-1----:R-:W-:-:S13]  /*0300*/  ISETP.GE.AND P0, PT, R7, UR6, PT ;  /* 0x0000000607007c0c */ /* 0x002fda000bf06270 */
[----:B------:R-:W-:Y:S05]  /*0310*/  @P0 EXIT ;  /* 0x000000000000094d */ /* 0x000fea0003800000 */
[----:B------:R-:W1:Y:S01]  /*0320*/  LDS R5, [R0] ;  /* 0x0000000000057984 */ /* 0x000e620000000800 */
[----:B0-----:R-:W0:Y:S02]  /*0330*/  LDC.64 R2, c[0x0][0x390] ;  /* 0x0000e400ff027b82 */ /* 0x001e240000000a00 */
[----:B0-----:R-:W-:-:S05]  /*0340*/  IMAD.WIDE R2, R7, 0x4, R2 ;  /* 0x0000000407027825 */ /* 0x001fca00078e0202 */
[----:B-1----:R-:W-:Y:S01]  /*0350*/  STG.E desc[UR8][R2.64], R5 ;  /* 0x0000000502007986 */ /* 0x002fe2000c101908 */
[----:B------:R-:W-:Y:S05]  /*0360*/  EXIT ;  /* 0x000000000000794d */ /* 0x000fea0003800000 */
.L_x_4:
[----:B------:R-:W-:-:S00]  /*0370*/  BRA `(.L_x_4) ;  /* 0xfffffffc00fc7947 */ /* 0x000fc0000383ffff */
[----:B------:R-:W-:-:S00]  /*0380*/  NOP ;  /* 0x0000000000007918 */ /* 0x000fc00000000000 */
[----:B------:R-:W-:-:S00]  /*0390*/  NOP ;  /* 0x0000000000007918 */ /* 0x000fc00000000000 */
[----:B------:R-:W-:-:S00]  /*03a0*/  NOP ;  /* 0x0000000000007918 */ /* 0x000fc00000000000 */
[----:B------:R-:W-:-:S00]  /*03b0*/  NOP ;  /* 0x0000000000007918 */ /* 0x000fc00000000000 */
[----:B------:R-:W-:-:S00]  /*03c0*/  NOP ;  /* 0x0000000000007918 */ /* 0x000fc00000000000 */
[----:B------:R-:W-:-:S00]  /*03d0*/  NOP ;  /* 0x0000000000007918 */ /* 0x000fc00000000000 */
[----:B------:R-:W-:-:S00]  /*03e0*/  NOP ;  /* 0x0000000000007918 */ /* 0x000fc00000000000 */
[----:B------:R-:W-:-:S00]  /*03f0*/  NOP ;  /* 0x0000000000007918 */ /* 0x000fc00000000000 */
.L_x_5:


//--------------------- .nv.shared._Z21segmented_scan_kernelPiS_S_i --------------------------
	.section	.nv.shared._Z21segmented_scan_kernelPiS_S_i,"aw",@nobits
	.sectionflags	@""
	.align	4
.nv.shared._Z21segmented_scan_kernelPiS_S_i:
	.zero		3072


//--------------------- .nv.shared.reserved.0     --------------------------
	.section	.nv.shared.reserved.0,"aw",@nobits
	.weak		__nv_reservedSMEM_offset_0_alias
	.size		__nv_reservedSMEM_offset_0_alias, 0, 64
	.other		__nv_reservedSMEM_offset_0_alias,@"STO_CUDA_RESERVED_SHARED STV_DEFAULT"
__nv_reservedSMEM_offset_0_alias:
	.zero		0
	.zero		64


//--------------------- .nv.constant0._Z21segmented_scan_kernelPiS_S_i --------------------------
	.section	.nv.constant0._Z21segmented_scan_kernelPiS_S_i,"a",@progbits
	.sectionflags	@""
	.align	4
.nv.constant0._Z21segmented_scan_kernelPiS_S_i:
	.zero		924


//--------------------- SYMBOLS --------------------------

	.type		.nv.reservedSmem.offset0,@object
	.size		.nv.reservedSmem.offset0,0x4
	.type		.nv.reservedSmem.cap,@object
	.size		.nv.reservedSmem.cap,0x4
